//
// Generated by NVIDIA NVVM Compiler
//
// Compiler Build ID: CL-36424714
// Cuda compilation tools, release 13.0, V13.0.88
// Based on NVVM 20.0.0
//

.version 9.0
.target sm_100
.address_size 64

	// .globl	_Z13allMulInplacePddm

.visible .entry _Z13allMulInplacePddm(
	.param .u64 .ptr .align 1 _Z13allMulInplacePddm_param_0,
	.param .f64 _Z13allMulInplacePddm_param_1,
	.param .u64 _Z13allMulInplacePddm_param_2
)
{
	.reg .pred 	%p<2>;
	.reg .b32 	%r<5>;
	.reg .b64 	%rd<7>;
	.reg .b64 	%fd<4>;

	ld.param.u64 	%rd2, [_Z13allMulInplacePddm_param_0];
	ld.param.f64 	%fd1, [_Z13allMulInplacePddm_param_1];
	ld.param.u64 	%rd3, [_Z13allMulInplacePddm_param_2];
	mov.u32 	%r1, %ctaid.x;
	mov.u32 	%r2, %ntid.x;
	mov.u32 	%r3, %tid.x;
	mad.lo.s32 	%r4, %r1, %r2, %r3;
	cvt.s64.s32 	%rd1, %r4;
	setp.le.u64 	%p1, %rd3, %rd1;
	@%p1 bra 	$L__BB0_2;
	cvta.to.global.u64 	%rd4, %rd2;
	shl.b64 	%rd5, %rd1, 3;
	add.s64 	%rd6, %rd4, %rd5;
	ld.global.f64 	%fd2, [%rd6];
	mul.f64 	%fd3, %fd1, %fd2;
	st.global.f64 	[%rd6], %fd3;
$L__BB0_2:
	ret;

}


// ===== COMPILED SASS (sm_100) =====

	.target	sm_100

	.elftype	@"ET_EXEC"


//--------------------- .note.nv.tkinfo           --------------------------
	.section	.note.nv.tkinfo,"",@"SHT_NOTE"
	.sectionflags	@"SHF_NOTE_NV_TKINFO"
	.tkinfo
        /*0018*/ 	.word	0x00000002
        /*0030*/ 	.string	""
        /*0030*/ 	.string	"ptxas"
        /*0030*/ 	.string	"Cuda compilation tools, release 13.0, V13.0.88"
        /*0030*/ 	.string	"Build cuda_13.0.r13.0/compiler.36424714_0"
        /*0030*/ 	.string	"-arch sm_100 -m 64 "



//--------------------- .note.nv.cuinfo           --------------------------
	.section	.note.nv.cuinfo,"",@"SHT_NOTE"
	.sectionflags	@"SHF_NOTE_NV_CUINFO"
        /*0018*/ 	.short	0x0002
        /*001a*/ 	.short	0x0064
        /*001c*/ 	.short	0x0082
	.zero		2


//--------------------- .nv.info                  --------------------------
	.section	.nv.info,"",@"SHT_CUDA_INFO"
	.align	4


	//----- nvinfo : EIATTR_REGCOUNT
	.align		4
        /*0000*/ 	.byte	0x04, 0x2f
        /*0002*/ 	.short	(.L_1 - .L_0)
	.align		4
.L_0:
        /*0004*/ 	.word	index@(_Z13allMulInplacePddm)
        /*0008*/ 	.word	0x00000008


	//----- nvinfo : EIATTR_FRAME_SIZE
	.align		4
.L_1:
        /*000c*/ 	.byte	0x04, 0x11
        /*000e*/ 	.short	(.L_3 - .L_2)
	.align		4
.L_2:
        /*0010*/ 	.word	index@(_Z13allMulInplacePddm)
        /*0014*/ 	.word	0x00000000


	//----- nvinfo : EIATTR_MIN_STACK_SIZE
	.align		4
.L_3:
        /*0018*/ 	.byte	0x04, 0x12
        /*001a*/ 	.short	(.L_5 - .L_4)
	.align		4
.L_4:
        /*001c*/ 	.word	index@(_Z13allMulInplacePddm)
        /*0020*/ 	.word	0x00000000
.L_5:


//--------------------- .nv.compat                --------------------------
	.section	.nv.compat,"",@"SHT_CUDA_COMPAT_INFO"
	.align	4
        /*0000*/ 	.byte	0x02, 0x09, 0x00, 0x00, 0x02, 0x02, 0x01, 0x00, 0x02, 0x05, 0x05, 0x00, 0x03, 0x07, 0x01, 0x01
        /*0010*/ 	.byte	0x02, 0x03, 0x00, 0x00, 0x02, 0x06, 0x01, 0x00, 0x04, 0x0b, 0x08, 0x00, 0x01, 0x00, 0x00, 0x00
        /*0020*/ 	.byte	0x00, 0x00, 0x00, 0x00


//--------------------- .nv.info._Z13allMulInplacePddm --------------------------
	.section	.nv.info._Z13allMulInplacePddm,"",@"SHT_CUDA_INFO"
	.sectionflags	@""
	.align	4


	//----- nvinfo : EIATTR_CUDA_API_VERSION
	.align		4
        /*0000*/ 	.byte	0x04, 0x37
        /*0002*/ 	.short	(.L_7 - .L_6)
.L_6:
        /*0004*/ 	.word	0x00000082


	//----- nvinfo : EIATTR_KPARAM_INFO
	.align		4
.L_7:
        /*0008*/ 	.byte	0x04, 0x17
        /*000a*/ 	.short	(.L_9 - .L_8)
.L_8:
        /*000c*/ 	.word	0x00000000
        /*0010*/ 	.short	0x0002
        /*0012*/ 	.short	0x0010
        /*0014*/ 	.byte	0x00, 0xf0, 0x21, 0x00


	//----- nvinfo : EIATTR_KPARAM_INFO
	.align		4
.L_9:
        /*0018*/ 	.byte	0x04, 0x17
        /*001a*/ 	.short	(.L_11 - .L_10)
.L_10:
        /*001c*/ 	.word	0x00000000
        /*0020*/ 	.short	0x0001
        /*0022*/ 	.short	0x0008
        /*0024*/ 	.byte	0x00, 0xf0, 0x21, 0x00


	//----- nvinfo : EIATTR_KPARAM_INFO
	.align		4
.L_11:
        /*0028*/ 	.byte	0x04, 0x17
        /*002a*/ 	.short	(.L_13 - .L_12)
.L_12:
        /*002c*/ 	.word	0x00000000
        /*0030*/ 	.short	0x0000
        /*0032*/ 	.short	0x0000
        /*0034*/ 	.byte	0x00, 0xf5, 0x21, 0x00


	//----- nvinfo : EIATTR_SPARSE_MMA_MASK
	.align		4
.L_13:
        /*0038*/ 	.byte	0x03, 0x50
        /*003a*/ 	.short	0x0000


	//----- nvinfo : EIATTR_MAXREG_COUNT
	.align		4
        /*003c*/ 	.byte	0x03, 0x1b
        /*003e*/ 	.short	0x00ff


	//----- nvinfo : EIATTR_MERCURY_ISA_VERSION
	.align		4
        /*0040*/ 	.byte	0x03, 0x5f
        /*0042*/ 	.short	0x0101


	//----- nvinfo : EIATTR_VRC_CTA_INIT_COUNT
	.align		4
        /*0044*/ 	.byte	0x02, 0x4a
	.zero		1
	.zero		1


	//----- nvinfo : EIATTR_EXIT_INSTR_OFFSETS
	.align		4
        /*0048*/ 	.byte	0x04, 0x1c
        /*004a*/ 	.short	(.L_15 - .L_14)


	//   ....[0]....
.L_14:
        /*004c*/ 	.word	0x00000090


	//   ....[1]....
        /*0050*/ 	.word	0x00000120


	//----- nvinfo : EIATTR_CBANK_PARAM_SIZE
	.align		4
.L_15:
        /*0054*/ 	.byte	0x03, 0x19
        /*0056*/ 	.short	0x0018


	//----- nvinfo : EIATTR_PARAM_CBANK
	.align		4
        /*0058*/ 	.byte	0x04, 0x0a
        /*005a*/ 	.short	(.L_17 - .L_16)
	.align		4
.L_16:
        /*005c*/ 	.word	index@(.nv.constant0._Z13allMulInplacePddm)
        /*0060*/ 	.short	0x0380
        /*0062*/ 	.short	0x0018


	//----- nvinfo : EIATTR_SW_WAR
	.align		4
.L_17:
        /*0064*/ 	.byte	0x04, 0x36
        /*0066*/ 	.short	(.L_19 - .L_18)
.L_18:
        /*0068*/ 	.word	0x00000008
.L_19:


//--------------------- .nv.callgraph             --------------------------
	.section	.nv.callgraph,"",@"SHT_CUDA_CALLGRAPH"
	.align	4
	.sectionentsize	8
	.align		4
        /*0000*/ 	.word	0x00000000
	.align		4
        /*0004*/ 	.word	0xffffffff
	.align		4
        /*0008*/ 	.word	0x00000000
	.align		4
        /*000c*/ 	.word	0xfffffffe
	.align		4
        /*0010*/ 	.word	0x00000000
	.align		4
        /*0014*/ 	.word	0xfffffffd
	.align		4
        /*0018*/ 	.word	0x00000000
	.align		4
        /*001c*/ 	.word	0xfffffffc


//--------------------- .text._Z13allMulInplacePddm --------------------------
	.section	.text._Z13allMulInplacePddm,"ax",@progbits
	.align	128
        .global         _Z13allMulInplacePddm
        .type           _Z13allMulInplacePddm,@function
        .size           _Z13allMulInplacePddm,(.L_x_1 - _Z13allMulInplacePddm)
        .other          _Z13allMulInplacePddm,@"STO_CUDA_ENTRY STV_DEFAULT"
_Z13allMulInplacePddm:
.text._Z13allMulInplacePddm:
[----:B------:R-:W-:Y:S01]  /*0000*/  LDC R1, c[0x0][0x37c] ;  /* 0x0000df00ff017b82 */ /* 0x000fe20000000800 */
[----:B------:R-:W0:Y:S07]  /*0010*/  S2R R3, SR_TID.X ;  /* 0x0000000000037919 */ /* 0x000e2e0000002100 */
[----:B------:R-:W0:Y:S01]  /*0020*/  S2UR UR4, SR_CTAID.X ;  /* 0x00000000000479c3 */ /* 0x000e220000002500 */
[----:B------:R-:W1:Y:S07]  /*0030*/  LDCU.64 UR6, c[0x0][0x390] ;  /* 0x00007200ff0677ac */ /* 0x000e6e0008000a00 */
[----:B------:R-:W0:Y:S02]  /*0040*/  LDC R0, c[0x0][0x360] ;  /* 0x0000d800ff007b82 */ /* 0x000e240000000800 */
[----:B0-----:R-:W-:-:S05]  /*0050*/  IMAD R0, R0, UR4, R3 ;  /* 0x0000000400007c24 */ /* 0x001fca000f8e0203 */
[----:B-1----:R-:W-:Y:S02]  /*0060*/  ISETP.GE.U32.AND P0, PT, R0, UR6, PT ;  /* 0x0000000600007c0c */ /* 0x002fe4000bf06070 */
[----:B------:R-:W-:-:S04]  /*0070*/  SHF.R.S32.HI R3, RZ, 0x1f, R0 ;  /* 0x0000001fff037819 */ /* 0x000fc80000011400 */
[----:B------:R-:W-:-:S13]  /*0080*/  ISETP.GE.U32.AND.EX P0, PT, R3, UR7, PT, P0 ;  /* 0x0000000703007c0c */ /* 0x000fda000bf06100 */
[----:B------:R-:W-:Y:S05]  /*0090*/  @P0 EXIT ;  /* 0x000000000000094d */ /* 0x000fea0003800000 */
[----:B------:R-:W0:Y:S01]  /*00a0*/  LDCU.64 UR6, c[0x0][0x380] ;  /* 0x00007000ff0677ac */ /* 0x000e220008000a00 */
[----:B------:R-:W1:Y:S01]  /*00b0*/  LDCU.64 UR4, c[0x0][0x358] ;  /* 0x00006b00ff0477ac */ /* 0x000e620008000a00 */
[----:B0-----:R-:W-:-:S04]  /*00c0*/  LEA R2, P0, R0, UR6, 0x3 ;  /* 0x0000000600027c11 */ /* 0x001fc8000f8018ff */
[----:B------:R-:W-:Y:S01]  /*00d0*/  LEA.HI.X R3, R0, UR7, R3, 0x3, P0 ;  /* 0x0000000700037c11 */ /* 0x000fe200080f1c03 */
[----:B------:R-:W0:Y:S04]  /*00e0*/  LDCU.64 UR6, c[0x0][0x388] ;  /* 0x00007100ff0677ac */ /* 0x000e280008000a00 */
[----:B-1----:R-:W0:Y:S02]  /*00f0*/  LDG.E.64 R4, desc[UR4][R2.64] ;  /* 0x0000000402047981 */ /* 0x002e24000c1e1b00 */
[----:B0-----:R-:W-:-:S07]  /*0100*/  DMUL R4, R4, UR6 ;  /* 0x0000000604047c28 */ /* 0x001fce0008000000 */
[----:B------:R-:W-:Y:S01]  /*0110*/  STG.E.64 desc[UR4][R2.64], R4 ;  /* 0x0000000402007986 */ /* 0x000fe2000c101b04 */
[----:B------:R-:W-:Y:S05]  /*0120*/  EXIT ;  /* 0x000000000000794d */ /* 0x000fea0003800000 */
.L_x_0:
[----:B------:R-:W-:-:S00]  /*0130*/  BRA `(.L_x_0) ;  /* 0xfffffffc00fc7947 */ /* 0x000fc0000383ffff */
[----:B------:R-:W-:-:S00]  /*0140*/  NOP ;  /* 0x0000000000007918 */ /* 0x000fc00000000000 */
        /* <DEDUP_REMOVED lines=11> */
.L_x_1:


//--------------------- .nv.shared.reserved.0     --------------------------
	.section	.nv.shared.reserved.0,"aw",@nobits
	.weak		__nv_reservedSMEM_offset_0_alias
	.size		__nv_reservedSMEM_offset_0_alias, 0, 64
	.other		__nv_reservedSMEM_offset_0_alias,@"STO_CUDA_RESERVED_SHARED STV_DEFAULT"
__nv_reservedSMEM_offset_0_alias:
	.zero		0
	.zero		64


//--------------------- .nv.constant0._Z13allMulInplacePddm --------------------------
	.section	.nv.constant0._Z13allMulInplacePddm,"a",@progbits
	.sectionflags	@""
	.align	4
.nv.constant0._Z13allMulInplacePddm:
	.zero		920


//--------------------- SYMBOLS --------------------------

	.type		.nv.reservedSmem.offset0,@object
	.size		.nv.reservedSmem.offset0,0x4
